//
// Generated by NVIDIA NVVM Compiler
//
// Compiler Build ID: CL-36424714
// Cuda compilation tools, release 13.0, V13.0.88
// Based on NVVM 20.0.0
//

.version 9.0
.target sm_100
.address_size 64

	// .globl	_Z39BrentKungScanWithThreadCoarseningKernelPfS_j
// _ZZ39BrentKungScanWithThreadCoarseningKernelPfS_jE12shared_array has been demoted

.visible .entry _Z39BrentKungScanWithThreadCoarseningKernelPfS_j(
	.param .u64 .ptr .align 1 _Z39BrentKungScanWithThreadCoarseningKernelPfS_j_param_0,
	.param .u64 .ptr .align 1 _Z39BrentKungScanWithThreadCoarseningKernelPfS_j_param_1,
	.param .u32 _Z39BrentKungScanWithThreadCoarseningKernelPfS_j_param_2
)
{
	.reg .pred 	%p<39>;
	.reg .b32 	%r<69>;
	.reg .b32 	%f<104>;
	.reg .b64 	%rd<37>;
	// demoted variable
	.shared .align 4 .b8 _ZZ39BrentKungScanWithThreadCoarseningKernelPfS_jE12shared_array[8192];
	ld.param.u64 	%rd3, [_Z39BrentKungScanWithThreadCoarseningKernelPfS_j_param_0];
	ld.param.u64 	%rd4, [_Z39BrentKungScanWithThreadCoarseningKernelPfS_j_param_1];
	ld.param.u32 	%r33, [_Z39BrentKungScanWithThreadCoarseningKernelPfS_j_param_2];
	cvta.to.global.u64 	%rd1, %rd3;
	cvta.to.global.u64 	%rd2, %rd4;
	mov.u32 	%r1, %tid.x;
	shl.b32 	%r2, %r1, 2;
	mov.u32 	%r3, %ntid.x;
	setp.ge.u32 	%p1, %r1, %r33;
	mov.f32 	%f96, 0f00000000;
	@%p1 bra 	$L__BB0_2;
	mul.wide.u32 	%rd5, %r1, 4;
	add.s64 	%rd6, %rd1, %rd5;
	ld.global.f32 	%f96, [%rd6];
$L__BB0_2:
	mov.u32 	%r35, _ZZ39BrentKungScanWithThreadCoarseningKernelPfS_jE12shared_array;
	add.s32 	%r4, %r35, %r2;
	st.shared.f32 	[%r4], %f96;
	add.s32 	%r5, %r3, %r1;
	setp.ge.u32 	%p2, %r5, %r33;
	mov.f32 	%f97, 0f00000000;
	@%p2 bra 	$L__BB0_4;
	mul.wide.u32 	%rd7, %r5, 4;
	add.s64 	%rd8, %rd1, %rd7;
	ld.global.f32 	%f97, [%rd8];
$L__BB0_4:
	shl.b32 	%r6, %r3, 2;
	add.s32 	%r7, %r4, %r6;
	st.shared.f32 	[%r7], %f97;
	add.s32 	%r8, %r5, %r3;
	setp.ge.u32 	%p3, %r8, %r33;
	mov.f32 	%f98, 0f00000000;
	@%p3 bra 	$L__BB0_6;
	mul.wide.u32 	%rd9, %r8, 4;
	add.s64 	%rd10, %rd1, %rd9;
	ld.global.f32 	%f98, [%rd10];
$L__BB0_6:
	add.s32 	%r9, %r7, %r6;
	st.shared.f32 	[%r9], %f98;
	add.s32 	%r10, %r8, %r3;
	setp.ge.u32 	%p4, %r10, %r33;
	mov.f32 	%f99, 0f00000000;
	@%p4 bra 	$L__BB0_8;
	mul.wide.u32 	%rd11, %r10, 4;
	add.s64 	%rd12, %rd1, %rd11;
	ld.global.f32 	%f99, [%rd12];
$L__BB0_8:
	add.s32 	%r11, %r9, %r6;
	st.shared.f32 	[%r11], %f99;
	add.s32 	%r12, %r10, %r3;
	setp.ge.u32 	%p5, %r12, %r33;
	mov.f32 	%f100, 0f00000000;
	@%p5 bra 	$L__BB0_10;
	mul.wide.u32 	%rd13, %r12, 4;
	add.s64 	%rd14, %rd1, %rd13;
	ld.global.f32 	%f100, [%rd14];
$L__BB0_10:
	add.s32 	%r13, %r11, %r6;
	st.shared.f32 	[%r13], %f100;
	add.s32 	%r14, %r12, %r3;
	setp.ge.u32 	%p6, %r14, %r33;
	mov.f32 	%f101, 0f00000000;
	@%p6 bra 	$L__BB0_12;
	mul.wide.u32 	%rd15, %r14, 4;
	add.s64 	%rd16, %rd1, %rd15;
	ld.global.f32 	%f101, [%rd16];
$L__BB0_12:
	add.s32 	%r15, %r13, %r6;
	st.shared.f32 	[%r15], %f101;
	add.s32 	%r16, %r14, %r3;
	setp.ge.u32 	%p7, %r16, %r33;
	mov.f32 	%f102, 0f00000000;
	@%p7 bra 	$L__BB0_14;
	mul.wide.u32 	%rd17, %r16, 4;
	add.s64 	%rd18, %rd1, %rd17;
	ld.global.f32 	%f102, [%rd18];
$L__BB0_14:
	add.s32 	%r17, %r15, %r6;
	st.shared.f32 	[%r17], %f102;
	add.s32 	%r18, %r16, %r3;
	setp.ge.u32 	%p8, %r18, %r33;
	mov.f32 	%f103, 0f00000000;
	@%p8 bra 	$L__BB0_16;
	mul.wide.u32 	%rd19, %r18, 4;
	add.s64 	%rd20, %rd1, %rd19;
	ld.global.f32 	%f103, [%rd20];
$L__BB0_16:
	add.s32 	%r19, %r17, %r6;
	st.shared.f32 	[%r19], %f103;
	bar.sync 	0;
	add.s32 	%r20, %r2, 1;
	setp.ge.u32 	%p9, %r20, %r33;
	mad.lo.s32 	%r21, %r1, 12, %r4;
	@%p9 bra 	$L__BB0_18;
	ld.shared.f32 	%f25, [%r21];
	ld.shared.f32 	%f26, [%r21+4];
	add.f32 	%f27, %f25, %f26;
	st.shared.f32 	[%r21+4], %f27;
$L__BB0_18:
	shl.b32 	%r22, %r5, 2;
	or.b32  	%r23, %r22, 1;
	setp.ge.u32 	%p10, %r23, %r33;
	mad.lo.s32 	%r24, %r1, 12, %r13;
	@%p10 bra 	$L__BB0_20;
	ld.shared.f32 	%f28, [%r24];
	ld.shared.f32 	%f29, [%r24+4];
	add.f32 	%f30, %f28, %f29;
	st.shared.f32 	[%r24+4], %f30;
$L__BB0_20:
	add.s32 	%r25, %r2, 2;
	setp.ge.u32 	%p11, %r25, %r33;
	@%p11 bra 	$L__BB0_22;
	ld.shared.f32 	%f31, [%r21+4];
	ld.shared.f32 	%f32, [%r21+8];
	add.f32 	%f33, %f31, %f32;
	st.shared.f32 	[%r21+8], %f33;
$L__BB0_22:
	add.s32 	%r26, %r22, 2;
	setp.ge.u32 	%p12, %r26, %r33;
	@%p12 bra 	$L__BB0_24;
	ld.shared.f32 	%f34, [%r24+4];
	ld.shared.f32 	%f35, [%r24+8];
	add.f32 	%f36, %f34, %f35;
	st.shared.f32 	[%r24+8], %f36;
$L__BB0_24:
	add.s32 	%r36, %r2, 3;
	setp.ge.u32 	%p13, %r36, %r33;
	@%p13 bra 	$L__BB0_26;
	ld.shared.f32 	%f37, [%r21+8];
	ld.shared.f32 	%f38, [%r21+12];
	add.f32 	%f39, %f37, %f38;
	st.shared.f32 	[%r21+12], %f39;
$L__BB0_26:
	add.s32 	%r37, %r22, 3;
	setp.ge.u32 	%p14, %r37, %r33;
	@%p14 bra 	$L__BB0_28;
	ld.shared.f32 	%f40, [%r24+8];
	ld.shared.f32 	%f41, [%r24+12];
	add.f32 	%f42, %f40, %f41;
	st.shared.f32 	[%r24+12], %f42;
$L__BB0_28:
	bar.sync 	0;
	shl.b32 	%r39, %r1, 1;
	sub.s32 	%r27, %r25, %r39;
	mov.b32 	%r68, 1;
	shl.b32 	%r40, %r3, 1;
$L__BB0_29:
	bar.sync 	0;
	mul.lo.s32 	%r29, %r68, %r27;
	add.s32 	%r30, %r29, -1;
	setp.ge.u32 	%p15, %r30, %r40;
	@%p15 bra 	$L__BB0_31;
	sub.s32 	%r41, %r30, %r68;
	shl.b32 	%r42, %r41, 4;
	mov.u32 	%r43, _ZZ39BrentKungScanWithThreadCoarseningKernelPfS_jE12shared_array;
	add.s32 	%r44, %r43, %r42;
	ld.shared.f32 	%f43, [%r44+12];
	shl.b32 	%r45, %r29, 4;
	add.s32 	%r46, %r43, %r45;
	ld.shared.f32 	%f44, [%r46+-4];
	add.f32 	%f45, %f43, %f44;
	st.shared.f32 	[%r46+-4], %f45;
$L__BB0_31:
	shl.b32 	%r68, %r68, 1;
	setp.le.u32 	%p16, %r68, %r3;
	@%p16 bra 	$L__BB0_29;
	mad.lo.s32 	%r32, %r1, -3, %r20;
	bar.sync 	0;
	setp.ne.s32 	%p17, %r1, 0;
	@%p17 bra 	$L__BB0_34;
	ld.shared.f32 	%f46, [_ZZ39BrentKungScanWithThreadCoarseningKernelPfS_jE12shared_array+4092];
	ld.shared.f32 	%f47, [_ZZ39BrentKungScanWithThreadCoarseningKernelPfS_jE12shared_array+6140];
	add.f32 	%f48, %f46, %f47;
	st.shared.f32 	[_ZZ39BrentKungScanWithThreadCoarseningKernelPfS_jE12shared_array+6140], %f48;
$L__BB0_34:
	bar.sync 	0;
	setp.gt.u32 	%p18, %r1, 2;
	@%p18 bra 	$L__BB0_36;
	shl.b32 	%r47, %r32, 11;
	mov.u32 	%r48, _ZZ39BrentKungScanWithThreadCoarseningKernelPfS_jE12shared_array;
	add.s32 	%r49, %r48, %r47;
	ld.shared.f32 	%f49, [%r49+-4];
	ld.shared.f32 	%f50, [%r49+1020];
	add.f32 	%f51, %f49, %f50;
	st.shared.f32 	[%r49+1020], %f51;
$L__BB0_36:
	bar.sync 	0;
	setp.gt.u32 	%p19, %r1, 6;
	@%p19 bra 	$L__BB0_38;
	shl.b32 	%r50, %r32, 10;
	mov.u32 	%r51, _ZZ39BrentKungScanWithThreadCoarseningKernelPfS_jE12shared_array;
	add.s32 	%r52, %r51, %r50;
	ld.shared.f32 	%f52, [%r52+-4];
	ld.shared.f32 	%f53, [%r52+508];
	add.f32 	%f54, %f52, %f53;
	st.shared.f32 	[%r52+508], %f54;
$L__BB0_38:
	bar.sync 	0;
	setp.gt.u32 	%p20, %r1, 14;
	@%p20 bra 	$L__BB0_40;
	shl.b32 	%r53, %r32, 9;
	mov.u32 	%r54, _ZZ39BrentKungScanWithThreadCoarseningKernelPfS_jE12shared_array;
	add.s32 	%r55, %r54, %r53;
	ld.shared.f32 	%f55, [%r55+-4];
	ld.shared.f32 	%f56, [%r55+252];
	add.f32 	%f57, %f55, %f56;
	st.shared.f32 	[%r55+252], %f57;
$L__BB0_40:
	bar.sync 	0;
	setp.gt.u32 	%p21, %r1, 30;
	@%p21 bra 	$L__BB0_42;
	shl.b32 	%r56, %r32, 8;
	mov.u32 	%r57, _ZZ39BrentKungScanWithThreadCoarseningKernelPfS_jE12shared_array;
	add.s32 	%r58, %r57, %r56;
	ld.shared.f32 	%f58, [%r58+-4];
	ld.shared.f32 	%f59, [%r58+124];
	add.f32 	%f60, %f58, %f59;
	st.shared.f32 	[%r58+124], %f60;
$L__BB0_42:
	bar.sync 	0;
	setp.gt.u32 	%p22, %r1, 62;
	@%p22 bra 	$L__BB0_44;
	shl.b32 	%r59, %r32, 7;
	mov.u32 	%r60, _ZZ39BrentKungScanWithThreadCoarseningKernelPfS_jE12shared_array;
	add.s32 	%r61, %r60, %r59;
	ld.shared.f32 	%f61, [%r61+-4];
	ld.shared.f32 	%f62, [%r61+60];
	add.f32 	%f63, %f61, %f62;
	st.shared.f32 	[%r61+60], %f63;
$L__BB0_44:
	bar.sync 	0;
	setp.gt.u32 	%p23, %r1, 126;
	@%p23 bra 	$L__BB0_46;
	shl.b32 	%r62, %r32, 6;
	mov.u32 	%r63, _ZZ39BrentKungScanWithThreadCoarseningKernelPfS_jE12shared_array;
	add.s32 	%r64, %r63, %r62;
	ld.shared.f32 	%f64, [%r64+-4];
	ld.shared.f32 	%f65, [%r64+28];
	add.f32 	%f66, %f64, %f65;
	st.shared.f32 	[%r64+28], %f66;
$L__BB0_46:
	bar.sync 	0;
	setp.gt.u32 	%p24, %r1, 254;
	@%p24 bra 	$L__BB0_48;
	shl.b32 	%r65, %r32, 5;
	mov.u32 	%r66, _ZZ39BrentKungScanWithThreadCoarseningKernelPfS_jE12shared_array;
	add.s32 	%r67, %r66, %r65;
	ld.shared.f32 	%f67, [%r67+-4];
	ld.shared.f32 	%f68, [%r67+12];
	add.f32 	%f69, %f67, %f68;
	st.shared.f32 	[%r67+12], %f69;
$L__BB0_48:
	setp.eq.s32 	%p25, %r1, 0;
	@%p25 bra 	$L__BB0_50;
	ld.shared.f32 	%f70, [%r21+-4];
	ld.shared.f32 	%f71, [%r21];
	add.f32 	%f72, %f70, %f71;
	st.shared.f32 	[%r21], %f72;
$L__BB0_50:
	setp.ge.u32 	%p26, %r22, %r33;
	@%p26 bra 	$L__BB0_52;
	ld.shared.f32 	%f73, [%r24+-4];
	ld.shared.f32 	%f74, [%r24];
	add.f32 	%f75, %f73, %f74;
	st.shared.f32 	[%r24], %f75;
$L__BB0_52:
	setp.eq.s32 	%p27, %r1, 0;
	bar.sync 	0;
	@%p27 bra 	$L__BB0_54;
	ld.shared.f32 	%f76, [%r21+-4];
	ld.shared.f32 	%f77, [%r21+4];
	add.f32 	%f78, %f76, %f77;
	st.shared.f32 	[%r21+4], %f78;
$L__BB0_54:
	setp.ge.u32 	%p28, %r23, %r33;
	@%p28 bra 	$L__BB0_56;
	ld.shared.f32 	%f79, [%r24+-4];
	ld.shared.f32 	%f80, [%r24+4];
	add.f32 	%f81, %f79, %f80;
	st.shared.f32 	[%r24+4], %f81;
$L__BB0_56:
	setp.eq.s32 	%p29, %r1, 0;
	bar.sync 	0;
	@%p29 bra 	$L__BB0_58;
	ld.shared.f32 	%f82, [%r21+-4];
	ld.shared.f32 	%f83, [%r21+8];
	add.f32 	%f84, %f82, %f83;
	st.shared.f32 	[%r21+8], %f84;
$L__BB0_58:
	setp.ge.u32 	%p30, %r26, %r33;
	@%p30 bra 	$L__BB0_60;
	ld.shared.f32 	%f85, [%r24+-4];
	ld.shared.f32 	%f86, [%r24+8];
	add.f32 	%f87, %f85, %f86;
	st.shared.f32 	[%r24+8], %f87;
$L__BB0_60:
	setp.ge.u32 	%p31, %r1, %r33;
	bar.sync 	0;
	@%p31 bra 	$L__BB0_62;
	ld.shared.f32 	%f88, [%r4];
	mul.wide.u32 	%rd21, %r1, 4;
	add.s64 	%rd22, %rd2, %rd21;
	st.global.f32 	[%rd22], %f88;
$L__BB0_62:
	setp.ge.u32 	%p32, %r5, %r33;
	@%p32 bra 	$L__BB0_64;
	ld.shared.f32 	%f89, [%r7];
	mul.wide.u32 	%rd23, %r5, 4;
	add.s64 	%rd24, %rd2, %rd23;
	st.global.f32 	[%rd24], %f89;
$L__BB0_64:
	setp.ge.u32 	%p33, %r8, %r33;
	@%p33 bra 	$L__BB0_66;
	ld.shared.f32 	%f90, [%r9];
	mul.wide.u32 	%rd25, %r8, 4;
	add.s64 	%rd26, %rd2, %rd25;
	st.global.f32 	[%rd26], %f90;
$L__BB0_66:
	setp.ge.u32 	%p34, %r10, %r33;
	@%p34 bra 	$L__BB0_68;
	ld.shared.f32 	%f91, [%r11];
	mul.wide.u32 	%rd27, %r10, 4;
	add.s64 	%rd28, %rd2, %rd27;
	st.global.f32 	[%rd28], %f91;
$L__BB0_68:
	setp.ge.u32 	%p35, %r12, %r33;
	@%p35 bra 	$L__BB0_70;
	ld.shared.f32 	%f92, [%r13];
	mul.wide.u32 	%rd29, %r12, 4;
	add.s64 	%rd30, %rd2, %rd29;
	st.global.f32 	[%rd30], %f92;
$L__BB0_70:
	setp.ge.u32 	%p36, %r14, %r33;
	@%p36 bra 	$L__BB0_72;
	ld.shared.f32 	%f93, [%r15];
	mul.wide.u32 	%rd31, %r14, 4;
	add.s64 	%rd32, %rd2, %rd31;
	st.global.f32 	[%rd32], %f93;
$L__BB0_72:
	setp.ge.u32 	%p37, %r16, %r33;
	@%p37 bra 	$L__BB0_74;
	ld.shared.f32 	%f94, [%r17];
	mul.wide.u32 	%rd33, %r16, 4;
	add.s64 	%rd34, %rd2, %rd33;
	st.global.f32 	[%rd34], %f94;
$L__BB0_74:
	setp.ge.u32 	%p38, %r18, %r33;
	@%p38 bra 	$L__BB0_76;
	ld.shared.f32 	%f95, [%r19];
	mul.wide.u32 	%rd35, %r18, 4;
	add.s64 	%rd36, %rd2, %rd35;
	st.global.f32 	[%rd36], %f95;
$L__BB0_76:
	ret;

}


// ===== COMPILED SASS (sm_100) =====

	.target	sm_100

	.elftype	@"ET_EXEC"


//--------------------- .note.nv.tkinfo           --------------------------
	.section	.note.nv.tkinfo,"",@"SHT_NOTE"
	.sectionflags	@"SHF_NOTE_NV_TKINFO"
	.tkinfo
        /*0018*/ 	.word	0x00000002
        /*0030*/ 	.string	""
        /*0030*/ 	.string	"ptxas"
        /*0030*/ 	.string	"Cuda compilation tools, release 13.0, V13.0.88"
        /*0030*/ 	.string	"Build cuda_13.0.r13.0/compiler.36424714_0"
        /*0030*/ 	.string	"-arch sm_100 -m 64 "



//--------------------- .note.nv.cuinfo           --------------------------
	.section	.note.nv.cuinfo,"",@"SHT_NOTE"
	.sectionflags	@"SHF_NOTE_NV_CUINFO"
        /*0018*/ 	.short	0x0002
        /*001a*/ 	.short	0x0064
        /*001c*/ 	.short	0x0082
	.zero		2


//--------------------- .nv.info                  --------------------------
	.section	.nv.info,"",@"SHT_CUDA_INFO"
	.align	4


	//----- nvinfo : EIATTR_REGCOUNT
	.align		4
        /*0000*/ 	.byte	0x04, 0x2f
        /*0002*/ 	.short	(.L_1 - .L_0)
	.align		4
.L_0:
        /*0004*/ 	.word	index@(_Z39BrentKungScanWithThreadCoarseningKernelPfS_j)
        /*0008*/ 	.word	0x00000020


	//----- nvinfo : EIATTR_FRAME_SIZE
	.align		4
.L_1:
        /*000c*/ 	.byte	0x04, 0x11
        /*000e*/ 	.short	(.L_3 - .L_2)
	.align		4
.L_2:
        /*0010*/ 	.word	index@(_Z39BrentKungScanWithThreadCoarseningKernelPfS_j)
        /*0014*/ 	.word	0x00000000


	//----- nvinfo : EIATTR_MIN_STACK_SIZE
	.align		4
.L_3:
        /*0018*/ 	.byte	0x04, 0x12
        /*001a*/ 	.short	(.L_5 - .L_4)
	.align		4
.L_4:
        /*001c*/ 	.word	index@(_Z39BrentKungScanWithThreadCoarseningKernelPfS_j)
        /*0020*/ 	.word	0x00000000
.L_5:


//--------------------- .nv.compat                --------------------------
	.section	.nv.compat,"",@"SHT_CUDA_COMPAT_INFO"
	.align	4
        /*0000*/ 	.byte	0x02, 0x09, 0x00, 0x00, 0x02, 0x02, 0x01, 0x00, 0x02, 0x05, 0x05, 0x00, 0x03, 0x07, 0x01, 0x01
        /*0010*/ 	.byte	0x02, 0x03, 0x00, 0x00, 0x02, 0x06, 0x01, 0x00, 0x04, 0x0b, 0x08, 0x00, 0x09, 0x00, 0x00, 0x00
        /*0020*/ 	.byte	0x00, 0x00, 0x00, 0x00


//--------------------- .nv.info._Z39BrentKungScanWithThreadCoarseningKernelPfS_j --------------------------
	.section	.nv.info._Z39BrentKungScanWithThreadCoarseningKernelPfS_j,"",@"SHT_CUDA_INFO"
	.sectionflags	@""
	.align	4


	//----- nvinfo : EIATTR_CUDA_API_VERSION
	.align		4
        /*0000*/ 	.byte	0x04, 0x37
        /*0002*/ 	.short	(.L_7 - .L_6)
.L_6:
        /*0004*/ 	.word	0x00000082


	//----- nvinfo : EIATTR_KPARAM_INFO
	.align		4
.L_7:
        /*0008*/ 	.byte	0x04, 0x17
        /*000a*/ 	.short	(.L_9 - .L_8)
.L_8:
        /*000c*/ 	.word	0x00000000
        /*0010*/ 	.short	0x0002
        /*0012*/ 	.short	0x0010
        /*0014*/ 	.byte	0x00, 0xf0, 0x11, 0x00


	//----- nvinfo : EIATTR_KPARAM_INFO
	.align		4
.L_9:
        /*0018*/ 	.byte	0x04, 0x17
        /*001a*/ 	.short	(.L_11 - .L_10)
.L_10:
        /*001c*/ 	.word	0x00000000
        /*0020*/ 	.short	0x0001
        /*0022*/ 	.short	0x0008
        /*0024*/ 	.byte	0x00, 0xf5, 0x21, 0x00


	//----- nvinfo : EIATTR_KPARAM_INFO
	.align		4
.L_11:
        /*0028*/ 	.byte	0x04, 0x17
        /*002a*/ 	.short	(.L_13 - .L_12)
.L_12:
        /*002c*/ 	.word	0x00000000
        /*0030*/ 	.short	0x0000
        /*0032*/ 	.short	0x0000
        /*0034*/ 	.byte	0x00, 0xf5, 0x21, 0x00


	//----- nvinfo : EIATTR_SPARSE_MMA_MASK
	.align		4
.L_13:
        /*0038*/ 	.byte	0x03, 0x50
        /*003a*/ 	.short	0x0000


	//----- nvinfo : EIATTR_MAXREG_COUNT
	.align		4
        /*003c*/ 	.byte	0x03, 0x1b
        /*003e*/ 	.short	0x00ff


	//----- nvinfo : EIATTR_NUM_BARRIERS
	.align		4
        /*0040*/ 	.byte	0x02, 0x4c
        /*0042*/ 	.byte	0x01
	.zero		1


	//----- nvinfo : EIATTR_MERCURY_ISA_VERSION
	.align		4
        /*0044*/ 	.byte	0x03, 0x5f
        /*0046*/ 	.short	0x0101


	//----- nvinfo : EIATTR_VRC_CTA_INIT_COUNT
	.align		4
        /*0048*/ 	.byte	0x02, 0x4a
	.zero		1
	.zero		1


	//----- nvinfo : EIATTR_EXIT_INSTR_OFFSETS
	.align		4
        /*004c*/ 	.byte	0x04, 0x1c
        /*004e*/ 	.short	(.L_15 - .L_14)


	//   ....[0]....
.L_14:
        /*0050*/ 	.word	0x00001170


	//   ....[1]....
        /*0054*/ 	.word	0x000011c0


	//----- nvinfo : EIATTR_CRS_STACK_SIZE
	.align		4
.L_15:
        /*0058*/ 	.byte	0x04, 0x1e
        /*005a*/ 	.short	(.L_17 - .L_16)
.L_16:
        /*005c*/ 	.word	0x00000000


	//----- nvinfo : EIATTR_CBANK_PARAM_SIZE
	.align		4
.L_17:
        /*0060*/ 	.byte	0x03, 0x19
        /*0062*/ 	.short	0x0014


	//----- nvinfo : EIATTR_PARAM_CBANK
	.align		4
        /*0064*/ 	.byte	0x04, 0x0a
        /*0066*/ 	.short	(.L_19 - .L_18)
	.align		4
.L_18:
        /*0068*/ 	.word	index@(.nv.constant0._Z39BrentKungScanWithThreadCoarseningKernelPfS_j)
        /*006c*/ 	.short	0x0380
        /*006e*/ 	.short	0x0014


	//----- nvinfo : EIATTR_SW_WAR
	.align		4
.L_19:
        /*0070*/ 	.byte	0x04, 0x36
        /*0072*/ 	.short	(.L_21 - .L_20)
.L_20:
        /*0074*/ 	.word	0x00000008
.L_21:


//--------------------- .nv.callgraph             --------------------------
	.section	.nv.callgraph,"",@"SHT_CUDA_CALLGRAPH"
	.align	4
	.sectionentsize	8
	.align		4
        /*0000*/ 	.word	0x00000000
	.align		4
        /*0004*/ 	.word	0xffffffff
	.align		4
        /*0008*/ 	.word	0x00000000
	.align		4
        /*000c*/ 	.word	0xfffffffe
	.align		4
        /*0010*/ 	.word	0x00000000
	.align		4
        /*0014*/ 	.word	0xfffffffd
	.align		4
        /*0018*/ 	.word	0x00000000
	.align		4
        /*001c*/ 	.word	0xfffffffc


//--------------------- .text._Z39BrentKungScanWithThreadCoarseningKernelPfS_j --------------------------
	.section	.text._Z39BrentKungScanWithThreadCoarseningKernelPfS_j,"ax",@progbits
	.align	128
        .global         _Z39BrentKungScanWithThreadCoarseningKernelPfS_j
        .type           _Z39BrentKungScanWithThreadCoarseningKernelPfS_j,@function
        .size           _Z39BrentKungScanWithThreadCoarseningKernelPfS_j,(.L_x_4 - _Z39BrentKungScanWithThreadCoarseningKernelPfS_j)
        .other          _Z39BrentKungScanWithThreadCoarseningKernelPfS_j,@"STO_CUDA_ENTRY STV_DEFAULT"
_Z39BrentKungScanWithThreadCoarseningKernelPfS_j:
.text._Z39BrentKungScanWithThreadCoarseningKernelPfS_j:
[----:B------:R-:W-:Y:S01]  /*0000*/  LDC R1, c[0x0][0x37c] ;  /* 0x0000df00ff017b82 */ /* 0x000fe20000000800 */
[----:B------:R-:W0:Y:S01]  /*0010*/  S2R R0, SR_TID.X ;  /* 0x0000000000007919 */ /* 0x000e220000002100 */
[----:B------:R-:W0:Y:S06]  /*0020*/  LDCU UR6, c[0x0][0x390] ;  /* 0x00007200ff0677ac */ /* 0x000e2c0008000800 */
[----:B------:R-:W1:Y:S01]  /*0030*/  LDC R3, c[0x0][0x360] ;  /* 0x0000d800ff037b82 */ /* 0x000e620000000800 */
[----:B------:R-:W-:Y:S01]  /*0040*/  HFMA2 R9, -RZ, RZ, 0, 0 ;  /* 0x00000000ff097431 */ /* 0x000fe200000001ff */
[----:B------:R-:W2:Y:S01]  /*0050*/  LDCU.64 UR8, c[0x0][0x358] ;  /* 0x00006b00ff0877ac */ /* 0x000ea20008000a00 */
[C---:B0-----:R-:W-:Y:S01]  /*0060*/  ISETP.GE.U32.AND P4, PT, R0.reuse, UR6, PT ;  /* 0x0000000600007c0c */ /* 0x041fe2000bf86070 */
[----:B-1----:R-:W-:-:S04]  /*0070*/  IMAD.IADD R2, R0, 0x1, R3 ;  /* 0x0000000100027824 */ /* 0x002fc800078e0203 */
[C---:B------:R-:W-:Y:S01]  /*0080*/  IMAD.IADD R4, R2.reuse, 0x1, R3 ;  /* 0x0000000102047824 */ /* 0x040fe200078e0203 */
[----:B------:R-:W-:-:S03]  /*0090*/  ISETP.GE.U32.AND P3, PT, R2, UR6, PT ;  /* 0x0000000602007c0c */ /* 0x000fc6000bf66070 */
[C---:B------:R-:W-:Y:S01]  /*00a0*/  IMAD.IADD R6, R4.reuse, 0x1, R3 ;  /* 0x0000000104067824 */ /* 0x040fe200078e0203 */
[----:B------:R-:W-:-:S03]  /*00b0*/  ISETP.GE.U32.AND P2, PT, R4, UR6, PT ;  /* 0x0000000604007c0c */ /* 0x000fc6000bf46070 */
[----:B------:R-:W0:Y:S01]  /*00c0*/  @!P4 LDC.64 R26, c[0x0][0x380] ;  /* 0x0000e000ff1acb82 */ /* 0x000e220000000a00 */
[C---:B------:R-:W-:Y:S01]  /*00d0*/  IMAD.IADD R8, R6.reuse, 0x1, R3 ;  /* 0x0000000106087824 */ /* 0x040fe200078e0203 */
[----:B------:R-:W-:-:S03]  /*00e0*/  ISETP.GE.U32.AND P1, PT, R6, UR6, PT ;  /* 0x0000000606007c0c */ /* 0x000fc6000bf26070 */
[C-C-:B------:R-:W-:Y:S01]  /*00f0*/  IMAD.IADD R10, R8.reuse, 0x1, R3.reuse ;  /* 0x00000001080a7824 */ /* 0x140fe200078e0203 */
[----:B------:R-:W-:Y:S02]  /*0100*/  ISETP.GE.U32.AND P0, PT, R8, UR6, PT ;  /* 0x0000000608007c0c */ /* 0x000fe4000bf06070 */
[----:B------:R-:W1:Y:S01]  /*0110*/  @!P3 LDC.64 R24, c[0x0][0x380] ;  /* 0x0000e000ff18bb82 */ /* 0x000e620000000a00 */
[----:B------:R-:W-:-:S04]  /*0120*/  IMAD.IADD R5, R10, 0x1, R3 ;  /* 0x000000010a057824 */ /* 0x000fc800078e0203 */
[C---:B------:R-:W-:Y:S01]  /*0130*/  IMAD.IADD R7, R5.reuse, 0x1, R3 ;  /* 0x0000000105077824 */ /* 0x040fe200078e0203 */
[----:B------:R-:W-:Y:S02]  /*0140*/  ISETP.GE.U32.AND P5, PT, R5, UR6, PT ;  /* 0x0000000605007c0c */ /* 0x000fe4000bfa6070 */
[----:B------:R-:W3:Y:S01]  /*0150*/  @!P2 LDC.64 R12, c[0x0][0x380] ;  /* 0x0000e000ff0cab82 */ /* 0x000ee20000000a00 */
[----:B0-----:R-:W-:Y:S01]  /*0160*/  @!P4 IMAD.WIDE.U32 R26, R0, 0x4, R26 ;  /* 0x00000004001ac825 */ /* 0x001fe200078e001a */
[----:B------:R-:W-:-:S06]  /*0170*/  ISETP.GE.U32.AND P6, PT, R7, UR6, PT ;  /* 0x0000000607007c0c */ /* 0x000fcc000bfc6070 */
[----:B------:R-:W0:Y:S01]  /*0180*/  @!P1 LDC.64 R14, c[0x0][0x380] ;  /* 0x0000e000ff0e9b82 */ /* 0x000e220000000a00 */
[----:B--2---:R2:W4:Y:S01]  /*0190*/  @!P4 LDG.E R9, desc[UR8][R26.64] ;  /* 0x000000081a09c981 */ /* 0x004522000c1e1900 */
[----:B------:R-:W-:Y:S02]  /*01a0*/  ISETP.GE.U32.AND P4, PT, R10, UR6, PT ;  /* 0x000000060a007c0c */ /* 0x000fe4000bf86070 */
[----:B------:R-:W-:Y:S01]  /*01b0*/  MOV R11, RZ ;  /* 0x000000ff000b7202 */ /* 0x000fe20000000f00 */
[----:B-1----:R-:W-:-:S03]  /*01c0*/  @!P3 IMAD.WIDE.U32 R24, R2, 0x4, R24 ;  /* 0x000000040218b825 */ /* 0x002fc600078e0018 */
[----:B------:R-:W1:Y:S01]  /*01d0*/  @!P0 LDC.64 R16, c[0x0][0x380] ;  /* 0x0000e000ff108b82 */ /* 0x000e620000000a00 */
[----:B------:R-:W-:Y:S02]  /*01e0*/  CS2R R28, SRZ ;  /* 0x00000000001c7805 */ /* 0x000fe4000001ff00 */
[----:B--2---:R-:W-:Y:S01]  /*01f0*/  CS2R R26, SRZ ;  /* 0x00000000001a7805 */ /* 0x004fe2000001ff00 */
[----:B---3--:R-:W-:-:S04]  /*0200*/  @!P2 IMAD.WIDE.U32 R12, R4, 0x4, R12 ;  /* 0x00000004040ca825 */ /* 0x008fc800078e000c */
[----:B------:R-:W2:Y:S01]  /*0210*/  @!P5 LDC.64 R20, c[0x0][0x380] ;  /* 0x0000e000ff14db82 */ /* 0x000ea20000000a00 */
[----:B------:R3:W5:Y:S04]  /*0220*/  @!P2 LDG.E R11, desc[UR8][R12.64] ;  /* 0x000000080c0ba981 */ /* 0x000768000c1e1900 */
[----:B------:R-:W5:Y:S03]  /*0230*/  @!P3 LDG.E R26, desc[UR8][R24.64] ;  /* 0x00000008181ab981 */ /* 0x000f66000c1e1900 */
[----:B------:R-:W2:Y:S08]  /*0240*/  @!P4 LDC.64 R18, c[0x0][0x380] ;  /* 0x0000e000ff12cb82 */ /* 0x000eb00000000a00 */
[----:B------:R-:W2:Y:S01]  /*0250*/  @!P6 LDC.64 R22, c[0x0][0x380] ;  /* 0x0000e000ff16eb82 */ /* 0x000ea20000000a00 */
[----:B0-----:R-:W-:Y:S01]  /*0260*/  @!P1 IMAD.WIDE.U32 R14, R6, 0x4, R14 ;  /* 0x00000004060e9825 */ /* 0x001fe200078e000e */
[----:B---3--:R-:W-:-:S03]  /*0270*/  CS2R R12, SRZ ;  /* 0x00000000000c7805 */ /* 0x008fc6000001ff00 */
[----:B-1----:R-:W-:Y:S01]  /*0280*/  @!P0 IMAD.WIDE.U32 R16, R8, 0x4, R16 ;  /* 0x0000000408108825 */ /* 0x002fe200078e0010 */
[----:B------:R-:W3:Y:S03]  /*0290*/  @!P1 LDG.E R27, desc[UR8][R14.64] ;  /* 0x000000080e1b9981 */ /* 0x000ee6000c1e1900 */
[----:B--2---:R-:W-:Y:S01]  /*02a0*/  @!P5 IMAD.WIDE.U32 R20, R5, 0x4, R20 ;  /* 0x000000040514d825 */ /* 0x004fe200078e0014 */
[----:B------:R-:W2:Y:S04]  /*02b0*/  @!P0 LDG.E R28, desc[UR8][R16.64] ;  /* 0x00000008101c8981 */ /* 0x000ea8000c1e1900 */
[----:B------:R-:W2:Y:S01]  /*02c0*/  @!P5 LDG.E R12, desc[UR8][R20.64] ;  /* 0x00000008140cd981 */ /* 0x000ea2000c1e1900 */
[----:B------:R-:W-:-:S05]  /*02d0*/  @!P4 IMAD.WIDE.U32 R18, R10, 0x4, R18 ;  /* 0x000000040a12c825 */ /* 0x000fca00078e0012 */
[----:B------:R0:W2:Y:S01]  /*02e0*/  @!P4 LDG.E R29, desc[UR8][R18.64] ;  /* 0x00000008121dc981 */ /* 0x0000a2000c1e1900 */
[----:B------:R-:W-:-:S05]  /*02f0*/  @!P6 IMAD.WIDE.U32 R22, R7, 0x4, R22 ;  /* 0x000000040716e825 */ /* 0x000fca00078e0016 */
[----:B------:R1:W2:Y:S01]  /*0300*/  @!P6 LDG.E R13, desc[UR8][R22.64] ;  /* 0x00000008160de981 */ /* 0x0002a2000c1e1900 */
[----:B------:R-:W0:Y:S01]  /*0310*/  S2UR UR5, SR_CgaCtaId ;  /* 0x00000000000579c3 */ /* 0x000e220000008800 */
[----:B------:R-:W-:Y:S02]  /*0320*/  UMOV UR4, 0x400 ;  /* 0x0000040000047882 */ /* 0x000fe40000000000 */
[----:B0-----:R-:W-:-:S06]  /*0330*/  ULEA UR4, UR5, UR4, 0x18 ;  /* 0x0000000405047291 */ /* 0x001fcc000f8ec0ff */
[----:B------:R-:W-:-:S05]  /*0340*/  LEA R18, R0, UR4, 0x2 ;  /* 0x0000000400127c11 */ /* 0x000fca000f8e10ff */
[----:B------:R-:W-:-:S04]  /*0350*/  IMAD R20, R3, 0x4, R18 ;  /* 0x0000000403147824 */ /* 0x000fc800078e0212 */
[----:B------:R-:W-:-:S04]  /*0360*/  IMAD R25, R3, 0x4, R20 ;  /* 0x0000000403197824 */ /* 0x000fc800078e0214 */
[----:B------:R-:W-:-:S05]  /*0370*/  IMAD R24, R3, 0x4, R25 ;  /* 0x0000000403187824 */ /* 0x000fca00078e0219 */
[----:B------:R-:W-:-:S05]  /*0380*/  LEA R17, R3, R24, 0x2 ;  /* 0x0000001803117211 */ /* 0x000fca00078e10ff */
[----:B------:R-:W-:-:S04]  /*0390*/  IMAD R15, R3, 0x4, R17 ;  /* 0x00000004030f7824 */ /* 0x000fc800078e0211 */
[----:B------:R-:W-:-:S04]  /*03a0*/  IMAD R16, R3, 0x4, R15 ;  /* 0x0000000403107824 */ /* 0x000fc800078e020f */
[----:B------:R-:W-:Y:S01]  /*03b0*/  IMAD R14, R3, 0x4, R16 ;  /* 0x00000004030e7824 */ /* 0x000fe200078e0210 */
[----:B------:R-:W-:-:S04]  /*03c0*/  LEA R19, R0, 0x1, 0x2 ;  /* 0x0000000100137811 */ /* 0x000fc800078e10ff */
[----:B------:R-:W-:Y:S01]  /*03d0*/  ISETP.GE.U32.AND P0, PT, R19, UR6, PT ;  /* 0x0000000613007c0c */ /* 0x000fe2000bf06070 */
[----:B------:R-:W-:Y:S01]  /*03e0*/  IMAD R21, R0, 0xc, R18 ;  /* 0x0000000c00157824 */ /* 0x000fe200078e0212 */
[----:B-1----:R-:W-:-:S05]  /*03f0*/  SHF.L.U32 R23, R2, 0x2, RZ ;  /* 0x0000000202177819 */ /* 0x002fca00000006ff */
[----:B------:R-:W-:-:S05]  /*0400*/  VIADD R22, R23, 0x1 ;  /* 0x0000000117167836 */ /* 0x000fca0000000000 */
[----:B------:R-:W-:Y:S01]  /*0410*/  ISETP.GE.U32.AND P1, PT, R22, UR6, PT ;  /* 0x0000000616007c0c */ /* 0x000fe2000bf26070 */
[----:B----4-:R-:W-:Y:S04]  /*0420*/  STS [R18], R9 ;  /* 0x0000000912007388 */ /* 0x010fe80000000800 */
[----:B-----5:R-:W-:Y:S04]  /*0430*/  STS [R20], R26 ;  /* 0x0000001a14007388 */ /* 0x020fe80000000800 */
[----:B------:R-:W-:Y:S04]  /*0440*/  STS [R25], R11 ;  /* 0x0000000b19007388 */ /* 0x000fe80000000800 */
[----:B---3--:R-:W-:Y:S04]  /*0450*/  STS [R24], R27 ;  /* 0x0000001b18007388 */ /* 0x008fe80000000800 */
[----:B--2---:R-:W-:Y:S04]  /*0460*/  STS [R17], R28 ;  /* 0x0000001c11007388 */ /* 0x004fe80000000800 */
[----:B------:R-:W-:Y:S04]  /*0470*/  STS [R15], R29 ;  /* 0x0000001d0f007388 */ /* 0x000fe80000000800 */
[----:B------:R-:W-:Y:S04]  /*0480*/  STS [R16], R12 ;  /* 0x0000000c10007388 */ /* 0x000fe80000000800 */
[----:B------:R0:W-:Y:S01]  /*0490*/  STS [R14], R13 ;  /* 0x0000000d0e007388 */ /* 0x0001e20000000800 */
[----:B------:R-:W-:Y:S06]  /*04a0*/  BAR.SYNC.DEFER_BLOCKING 0x0 ;  /* 0x0000000000007b1d */ /* 0x000fec0000010000 */
[----:B------:R-:W-:Y:S04]  /*04b0*/  @!P0 LDS R9, [R21] ;  /* 0x0000000015098984 */ /* 0x000fe80000000800 */
[----:B------:R-:W1:Y:S01]  /*04c0*/  @!P0 LDS R26, [R21+0x4] ;  /* 0x00000400151a8984 */ /* 0x000e620000000800 */
[----:B0-----:R-:W-:-:S02]  /*04d0*/  VIADD R13, R19, 0x1 ;  /* 0x00000001130d7836 */ /* 0x001fc40000000000 */
[----:B-1----:R-:W-:Y:S01]  /*04e0*/  @!P0 FADD R26, R9, R26 ;  /* 0x0000001a091a8221 */ /* 0x002fe20000000000 */
[----:B------:R-:W-:-:S04]  /*04f0*/  IMAD R9, R0, 0xc, R17 ;  /* 0x0000000c00097824 */ /* 0x000fc800078e0211 */
[----:B------:R-:W-:Y:S04]  /*0500*/  @!P0 STS [R21+0x4], R26 ;  /* 0x0000041a15008388 */ /* 0x000fe80000000800 */
[----:B------:R-:W-:Y:S04]  /*0510*/  @!P1 LDS R11, [R9] ;  /* 0x00000000090b9984 */ /* 0x000fe80000000800 */
[----:B------:R-:W0:Y:S01]  /*0520*/  @!P1 LDS R12, [R9+0x4] ;  /* 0x00000400090c9984 */ /* 0x000e220000000800 */
[----:B------:R-:W-:Y:S01]  /*0530*/  ISETP.GE.U32.AND P0, PT, R13, UR6, PT ;  /* 0x000000060d007c0c */ /* 0x000fe2000bf06070 */
[----:B0-----:R-:W-:-:S05]  /*0540*/  @!P1 FADD R12, R11, R12 ;  /* 0x0000000c0b0c9221 */ /* 0x001fca0000000000 */
[----:B------:R-:W-:Y:S07]  /*0550*/  @!P1 STS [R9+0x4], R12 ;  /* 0x0000040c09009388 */ /* 0x000fee0000000800 */
[----:B------:R-:W-:Y:S04]  /*0560*/  @!P0 LDS R27, [R21+0x4] ;  /* 0x00000400151b8984 */ /* 0x000fe80000000800 */
[----:B------:R-:W0:Y:S01]  /*0570*/  @!P0 LDS R28, [R21+0x8] ;  /* 0x00000800151c8984 */ /* 0x000e220000000800 */
[----:B------:R-:W-:-:S05]  /*0580*/  VIADD R11, R23, 0x2 ;  /* 0x00000002170b7836 */ /* 0x000fca0000000000 */
[----:B------:R-:W-:Y:S01]  /*0590*/  ISETP.GE.U32.AND P1, PT, R11, UR6, PT ;  /* 0x000000060b007c0c */ /* 0x000fe2000bf26070 */
[----:B0-----:R-:W-:-:S05]  /*05a0*/  @!P0 FADD R28, R27, R28 ;  /* 0x0000001c1b1c8221 */ /* 0x001fca0000000000 */
[----:B------:R-:W-:Y:S07]  /*05b0*/  @!P0 STS [R21+0x8], R28 ;  /* 0x0000081c15008388 */ /* 0x000fee0000000800 */
[----:B------:R-:W-:Y:S04]  /*05c0*/  @!P1 LDS R26, [R9+0x4] ;  /* 0x00000400091a9984 */ /* 0x000fe80000000800 */
[----:B------:R-:W0:Y:S01]  /*05d0*/  @!P1 LDS R27, [R9+0x8] ;  /* 0x00000800091b9984 */ /* 0x000e220000000800 */
[----:B------:R-:W-:-:S04]  /*05e0*/  IADD3 R19, PT, PT, R19, 0x2, RZ ;  /* 0x0000000213137810 */ /* 0x000fc80007ffe0ff */
        /* <DEDUP_REMOVED lines=11> */
[----:B------:R-:W-:Y:S01]  /*06a0*/  IMAD R13, R0, -0x2, R13 ;  /* 0xfffffffe000d7824 */ /* 0x000fe200078e020d */
[----:B------:R-:W-:Y:S01]  /*06b0*/  UMOV UR6, 0x1 ;  /* 0x0000000100067882 */ /* 0x000fe20000000000 */
[----:B0-----:R-:W-:-:S05]  /*06c0*/  @!P1 FADD R19, R12, R19 ;  /* 0x000000130c139221 */ /* 0x001fca0000000000 */
[----:B------:R0:W-:Y:S01]  /*06d0*/  @!P1 STS [R9+0xc], R19 ;  /* 0x00000c1309009388 */ /* 0x0001e20000000800 */
[----:B------:R-:W-:Y:S01]  /*06e0*/  IMAD.SHL.U32 R12, R3, 0x2, RZ ;  /* 0x00000002030c7824 */ /* 0x000fe200078e00ff */
[----:B------:R-:W-:Y:S06]  /*06f0*/  BAR.SYNC.DEFER_BLOCKING 0x0 ;  /* 0x0000000000007b1d */ /* 0x000fec0000010000 */
.L_x_2:
[----:B0-----:R-:W-:Y:S01]  /*0700*/  IMAD R26, R13, UR6, RZ ;  /* 0x000000060d1a7c24 */ /* 0x001fe2000f8e02ff */
[----:B------:R-:W-:Y:S03]  /*0710*/  BAR.SYNC.DEFER_BLOCKING 0x0 ;  /* 0x0000000000007b1d */ /* 0x000fe60000010000 */
[----:B0-----:R-:W-:-:S03]  /*0720*/  VIADD R19, R26, 0xffffffff ;  /* 0xffffffff1a137836 */ /* 0x001fc60000000000 */
[----:B------:R-:W-:Y:S02]  /*0730*/  BSSY.RECONVERGENT B0, `(.L_x_0) ;  /* 0x000000d000007945 */ /* 0x000fe40003800200 */
[----:B------:R-:W-:-:S13]  /*0740*/  ISETP.GE.U32.AND P0, PT, R19, R12, PT ;  /* 0x0000000c1300720c */ /* 0x000fda0003f06070 */
[----:B------:R-:W-:Y:S05]  /*0750*/  @P0 BRA `(.L_x_1) ;  /* 0x0000000000280947 */ /* 0x000fea0003800000 */
[----:B------:R-:W0:Y:S01]  /*0760*/  S2UR UR5, SR_CgaCtaId ;  /* 0x00000000000579c3 */ /* 0x000e220000008800 */
[----:B------:R-:W-:Y:S01]  /*0770*/  UMOV UR4, 0x400 ;  /* 0x0000040000047882 */ /* 0x000fe20000000000 */
[----:B------:R-:W-:Y:S01]  /*0780*/  IADD3 R19, PT, PT, R19, -UR6, RZ ;  /* 0x8000000613137c10 */ /* 0x000fe2000fffe0ff */
[----:B0-----:R-:W-:-:S06]  /*0790*/  ULEA UR4, UR5, UR4, 0x18 ;  /* 0x0000000405047291 */ /* 0x001fcc000f8ec0ff */
[----:B------:R-:W-:Y:S02]  /*07a0*/  LEA R19, R19, UR4, 0x4 ;  /* 0x0000000413137c11 */ /* 0x000fe4000f8e20ff */
[----:B------:R-:W-:-:S04]  /*07b0*/  LEA R26, R26, UR4, 0x4 ;  /* 0x000000041a1a7c11 */ /* 0x000fc8000f8e20ff */
[----:B------:R-:W-:Y:S04]  /*07c0*/  LDS R19, [R19+0xc] ;  /* 0x00000c0013137984 */ /* 0x000fe80000000800 */
[----:B------:R-:W0:Y:S02]  /*07d0*/  LDS R28, [R26+-0x4] ;  /* 0xfffffc001a1c7984 */ /* 0x000e240000000800 */
[----:B0-----:R-:W-:-:S05]  /*07e0*/  FADD R27, R19, R28 ;  /* 0x0000001c131b7221 */ /* 0x001fca0000000000 */
[----:B------:R0:W-:Y:S02]  /*07f0*/  STS [R26+-0x4], R27 ;  /* 0xfffffc1b1a007388 */ /* 0x0001e40000000800 */
.L_x_1:
[----:B------:R-:W-:Y:S05]  /*0800*/  BSYNC.RECONVERGENT B0 ;  /* 0x0000000000007941 */ /* 0x000fea0003800200 */
.L_x_0:
[----:B------:R-:W-:-:S06]  /*0810*/  USHF.L.U32 UR6, UR6, 0x1, URZ ;  /* 0x0000000106067899 */ /* 0x000fcc00080006ff */
[----:B------:R-:W-:-:S13]  /*0820*/  ISETP.LT.U32.AND P0, PT, R3, UR6, PT ;  /* 0x0000000603007c0c */ /* 0x000fda000bf01070 */
[----:B------:R-:W-:Y:S05]  /*0830*/  @!P0 BRA `(.L_x_2) ;  /* 0xfffffffc00b08947 */ /* 0x000fea000383ffff */
[----:B------:R-:W-:Y:S01]  /*0840*/  BAR.SYNC.DEFER_BLOCKING 0x0 ;  /* 0x0000000000007b1d */ /* 0x000fe20000010000 */
[C---:B------:R-:W-:Y:S02]  /*0850*/  ISETP.NE.AND P0, PT, R0.reuse, RZ, PT ;  /* 0x000000ff0000720c */ /* 0x040fe40003f05270 */
[C---:B------:R-:W-:Y:S02]  /*0860*/  ISETP.GT.U32.AND P1, PT, R0.reuse, 0x2, PT ;  /* 0x000000020000780c */ /* 0x040fe40003f24070 */
[----:B------:R-:W-:Y:S01]  /*0870*/  ISETP.GT.U32.AND P2, PT, R0, 0x6, PT ;  /* 0x000000060000780c */ /* 0x000fe20003f44070 */
[----:B------:R-:W1:Y:S08]  /*0880*/  LDCU UR4, c[0x0][0x390] ;  /* 0x00007200ff0477ac */ /* 0x000e700008000800 */
[----:B------:R-:W2:Y:S01]  /*0890*/  @!P0 S2R R12, SR_CgaCtaId ;  /* 0x00000000000c8919 */ /* 0x000ea20000008800 */
[----:B------:R-:W-:-:S02]  /*08a0*/  @!P0 MOV R3, 0x400 ;  /* 0x0000040000038802 */ /* 0x000fc40000000f00 */
[----:B------:R-:W-:Y:S01]  /*08b0*/  @!P1 MOV R13, 0x400 ;  /* 0x00000400000d9802 */ /* 0x000fe20000000f00 */
[----:B0-----:R-:W0:Y:S01]  /*08c0*/  @!P1 S2R R26, SR_CgaCtaId ;  /* 0x00000000001a9919 */ /* 0x001e220000008800 */
[----:B------:R-:W3:Y:S01]  /*08d0*/  @!P2 S2R R27, SR_CgaCtaId ;  /* 0x00000000001ba919 */ /* 0x000ee20000008800 */
[----:B-1----:R-:W-:Y:S02]  /*08e0*/  ISETP.GE.U32.AND P6, PT, R2, UR4, PT ;  /* 0x0000000402007c0c */ /* 0x002fe4000bfc6070 */
[----:B------:R-:W-:Y:S02]  /*08f0*/  ISETP.GE.U32.AND P5, PT, R4, UR4, PT ;  /* 0x0000000404007c0c */ /* 0x000fe4000bfa6070 */
[----:B------:R-:W-:Y:S02]  /*0900*/  ISETP.GE.U32.AND P4, PT, R6, UR4, PT ;  /* 0x0000000406007c0c */ /* 0x000fe4000bf86070 */
[----:B------:R-:W-:Y:S02]  /*0910*/  ISETP.GE.U32.AND P3, PT, R8, UR4, PT ;  /* 0x0000000408007c0c */ /* 0x000fe4000bf66070 */
[----:B--2---:R-:W-:-:S02]  /*0920*/  @!P0 LEA R28, R12, R3, 0x18 ;  /* 0x000000030c1c8211 */ /* 0x004fc400078ec0ff */
[----:B0-----:R-:W-:-:S03]  /*0930*/  @!P1 LEA R19, R26, R13, 0x18 ;  /* 0x0000000d1a139211 */ /* 0x001fc600078ec0ff */
[----:B------:R-:W-:Y:S01]  /*0940*/  @!P0 LDS R3, [R28+0xffc] ;  /* 0x000ffc001c038984 */ /* 0x000fe20000000800 */
[----:B------:R-:W-:-:S03]  /*0950*/  @!P2 MOV R26, 0x400 ;  /* 0x00000400001aa802 */ /* 0x000fc60000000f00 */
[----:B------:R-:W0:Y:S01]  /*0960*/  @!P0 LDS R12, [R28+0x17fc] ;  /* 0x0017fc001c0c8984 */ /* 0x000e220000000800 */
[----:B---3--:R-:W-:Y:S01]  /*0970*/  @!P2 LEA R27, R27, R26, 0x18 ;  /* 0x0000001a1b1ba211 */ /* 0x008fe200078ec0ff */
[----:B0-----:R-:W-:Y:S01]  /*0980*/  @!P0 FADD R13, R3, R12 ;  /* 0x0000000c030d8221 */ /* 0x001fe20000000000 */
[----:B------:R-:W-:-:S04]  /*0990*/  @!P1 IMAD R3, R0, 0x800, R19 ;  /* 0x0000080000039824 */ /* 0x000fc800078e0213 */
[----:B------:R-:W-:Y:S01]  /*09a0*/  @!P0 STS [R28+0x17fc], R13 ;  /* 0x0017fc0d1c008388 */ /* 0x000fe20000000800 */
[----:B------:R-:W-:Y:S01]  /*09b0*/  BAR.SYNC.DEFER_BLOCKING 0x0 ;  /* 0x0000000000007b1d */ /* 0x000fe20000010000 */
[----:B------:R-:W-:-:S05]  /*09c0*/  ISETP.GT.U32.AND P0, PT, R0, 0xe, PT ;  /* 0x0000000e0000780c */ /* 0x000fca0003f04070 */
[----:B------:R-:W-:Y:S04]  /*09d0*/  @!P1 LDS R12, [R3+0x7fc] ;  /* 0x0007fc00030c9984 */ /* 0x000fe80000000800 */
[----:B------:R-:W0:Y:S02]  /*09e0*/  @!P1 LDS R19, [R3+0xbfc] ;  /* 0x000bfc0003139984 */ /* 0x000e240000000800 */
[----:B0-----:R-:W-:Y:S01]  /*09f0*/  @!P1 FADD R26, R12, R19 ;  /* 0x000000130c1a9221 */ /* 0x001fe20000000000 */
[C---:B------:R-:W-:Y:S01]  /*0a00*/  @!P2 IMAD R12, R0.reuse, 0x400, R27 ;  /* 0x00000400000ca824 */ /* 0x040fe200078e021b */
[----:B------:R-:W-:Y:S01]  /*0a10*/  @!P0 MOV R19, 0x400 ;  /* 0x0000040000138802 */ /* 0x000fe20000000f00 */
[----:B------:R-:W0:Y:S02]  /*0a20*/  @!P0 S2R R27, SR_CgaCtaId ;  /* 0x00000000001b8919 */ /* 0x000e240000008800 */
[----:B------:R-:W-:Y:S01]  /*0a30*/  @!P1 STS [R3+0xbfc], R26 ;  /* 0x000bfc1a03009388 */ /* 0x000fe20000000800 */
[----:B------:R-:W-:Y:S01]  /*0a40*/  BAR.SYNC.DEFER_BLOCKING 0x0 ;  /* 0x0000000000007b1d */ /* 0x000fe20000010000 */
[----:B------:R-:W-:-:S05]  /*0a50*/  ISETP.GT.U32.AND P1, PT, R0, 0x1e, PT ;  /* 0x0000001e0000780c */ /* 0x000fca0003f24070 */
[----:B------:R-:W-:Y:S01]  /*0a60*/  @!P2 LDS R13, [R12+0x3fc] ;  /* 0x0003fc000c0da984 */ /* 0x000fe20000000800 */
[----:B0-----:R-:W-:-:S03]  /*0a70*/  @!P0 LEA R27, R27, R19, 0x18 ;  /* 0x000000131b1b8211 */ /* 0x001fc600078ec0ff */
[----:B------:R-:W0:Y:S02]  /*0a80*/  @!P2 LDS R28, [R12+0x5fc] ;  /* 0x0005fc000c1ca984 */ /* 0x000e240000000800 */
[----:B0-----:R-:W-:Y:S01]  /*0a90*/  @!P2 FADD R19, R13, R28 ;  /* 0x0000001c0d13a221 */ /* 0x001fe20000000000 */
[C---:B------:R-:W-:Y:S01]  /*0aa0*/  @!P0 LEA R13, R0.reuse, R27, 0x9 ;  /* 0x0000001b000d8211 */ /* 0x040fe200078e48ff */
[----:B------:R-:W0:Y:S01]  /*0ab0*/  @!P1 S2R R28, SR_CgaCtaId ;  /* 0x00000000001c9919 */ /* 0x000e220000008800 */
[----:B------:R-:W-:Y:S02]  /*0ac0*/  @!P1 MOV R27, 0x400 ;  /* 0x00000400001b9802 */ /* 0x000fe40000000f00 */
[----:B------:R-:W-:Y:S01]  /*0ad0*/  @!P2 STS [R12+0x5fc], R19 ;  /* 0x0005fc130c00a388 */ /* 0x000fe20000000800 */
[----:B------:R-:W-:Y:S01]  /*0ae0*/  BAR.SYNC.DEFER_BLOCKING 0x0 ;  /* 0x0000000000007b1d */ /* 0x000fe20000010000 */
[----:B------:R-:W-:-:S05]  /*0af0*/  ISETP.GT.U32.AND P2, PT, R0, 0x3e, PT ;  /* 0x0000003e0000780c */ /* 0x000fca0003f44070 */
[----:B------:R-:W-:Y:S01]  /*0b00*/  @!P0 LDS R3, [R13+0x1fc] ;  /* 0x0001fc000d038984 */ /* 0x000fe20000000800 */
[----:B0-----:R-:W-:-:S03]  /*0b10*/  @!P1 LEA R27, R28, R27, 0x18 ;  /* 0x0000001b1c1b9211 */ /* 0x001fc600078ec0ff */
[----:B------:R-:W0:Y:S04]  /*0b20*/  @!P0 LDS R26, [R13+0x2fc] ;  /* 0x0002fc000d1a8984 */ /* 0x000e280000000800 */
[----:B------:R-:W1:Y:S01]  /*0b30*/  @!P2 S2R R28, SR_CgaCtaId ;  /* 0x00000000001ca919 */ /* 0x000e620000008800 */
[----:B0-----:R-:W-:Y:S01]  /*0b40*/  @!P0 FADD R26, R3, R26 ;  /* 0x0000001a031a8221 */ /* 0x001fe20000000000 */
[----:B------:R-:W-:Y:S01]  /*0b50*/  @!P1 IMAD R3, R0, 0x100, R27 ;  /* 0x0000010000039824 */ /* 0x000fe200078e021b */
[----:B------:R-:W-:-:S03]  /*0b60*/  @!P2 MOV R27, 0x400 ;  /* 0x00000400001ba802 */ /* 0x000fc60000000f00 */
[----:B------:R-:W-:Y:S01]  /*0b70*/  @!P0 STS [R13+0x2fc], R26 ;  /* 0x0002fc1a0d008388 */ /* 0x000fe20000000800 */
[----:B-1----:R-:W-:Y:S01]  /*0b80*/  @!P2 LEA R27, R28, R27, 0x18 ;  /* 0x0000001b1c1ba211 */ /* 0x002fe200078ec0ff */
        /* <DEDUP_REMOVED lines=8> */
[----:B------:R1:W-:Y:S01]  /*0c10*/  @!P1 STS [R3+0x17c], R28 ;  /* 0x00017c1c03009388 */ /* 0x0003e20000000800 */
[----:B------:R-:W-:Y:S01]  /*0c20*/  BAR.SYNC.DEFER_BLOCKING 0x0 ;  /* 0x0000000000007b1d */ /* 0x000fe20000010000 */
[----:B------:R-:W-:-:S13]  /*0c30*/  ISETP.GT.U32.AND P1, PT, R0, 0xfe, PT ;  /* 0x000000fe0000780c */ /* 0x000fda0003f24070 */
[----:B-1----:R-:W1:Y:S01]  /*0c40*/  @!P1 S2R R28, SR_CgaCtaId ;  /* 0x00000000001c9919 */ /* 0x002e620000008800 */
[----:B------:R-:W-:Y:S01]  /*0c50*/  @!P2 LDS R13, [R12+0x7c] ;  /* 0x00007c000c0da984 */ /* 0x000fe20000000800 */
[----:B0-----:R-:W-:-:S03]  /*0c60*/  @!P0 LEA R27, R27, R19, 0x18 ;  /* 0x000000131b1b8211 */ /* 0x001fc600078ec0ff */
[----:B------:R-:W0:Y:S02]  /*0c70*/  @!P2 LDS R26, [R12+0xbc] ;  /* 0x0000bc000c1aa984 */ /* 0x000e240000000800 */
[----:B0-----:R-:W-:Y:S01]  /*0c80*/  @!P2 FADD R19, R13, R26 ;  /* 0x0000001a0d13a221 */ /* 0x001fe20000000000 */
[----:B------:R-:W-:Y:S02]  /*0c90*/  @!P0 LEA R13, R0, R27, 0x6 ;  /* 0x0000001b000d8211 */ /* 0x000fe400078e30ff */
[----:B------:R-:W-:Y:S02]  /*0ca0*/  @!P1 MOV R27, 0x400 ;  /* 0x00000400001b9802 */ /* 0x000fe40000000f00 */
[----:B------:R-:W-:Y:S01]  /*0cb0*/  @!P2 STS [R12+0xbc], R19 ;  /* 0x0000bc130c00a388 */ /* 0x000fe20000000800 */
[----:B------:R-:W-:Y:S01]  /*0cc0*/  BAR.SYNC.DEFER_BLOCKING 0x0 ;  /* 0x0000000000007b1d */ /* 0x000fe20000010000 */
[----:B-1----:R-:W-:Y:S02]  /*0cd0*/  @!P1 LEA R27, R28, R27, 0x18 ;  /* 0x0000001b1c1b9211 */ /* 0x002fe400078ec0ff */
[----:B------:R-:W-:-:S03]  /*0ce0*/  ISETP.GE.U32.AND P2, PT, R10, UR4, PT ;  /* 0x000000040a007c0c */ /* 0x000fc6000bf46070 */
[----:B------:R-:W-:Y:S01]  /*0cf0*/  @!P1 IMAD R28, R0, 0x20, R27 ;  /* 0x00000020001c9824 */ /* 0x000fe200078e021b */
[----:B------:R-:W-:Y:S04]  /*0d00*/  @!P0 LDS R3, [R13+0x3c] ;  /* 0x00003c000d038984 */ /* 0x000fe80000000800 */
[----:B------:R-:W0:Y:S02]  /*0d10*/  @!P0 LDS R26, [R13+0x5c] ;  /* 0x00005c000d1a8984 */ /* 0x000e240000000800 */
[----:B0-----:R-:W-:-:S05]  /*0d20*/  @!P0 FADD R26, R3, R26 ;  /* 0x0000001a031a8221 */ /* 0x001fca0000000000 */
[----:B------:R-:W-:Y:S01]  /*0d30*/  @!P0 STS [R13+0x5c], R26 ;  /* 0x00005c1a0d008388 */ /* 0x000fe20000000800 */
[----:B------:R-:W-:Y:S01]  /*0d40*/  BAR.SYNC.DEFER_BLOCKING 0x0 ;  /* 0x0000000000007b1d */ /* 0x000fe20000010000 */
[----:B------:R-:W-:-:S05]  /*0d50*/  ISETP.NE.AND P0, PT, R0, RZ, PT ;  /* 0x000000ff0000720c */ /* 0x000fca0003f05270 */
[----:B------:R-:W-:Y:S04]  /*0d60*/  @!P1 LDS R3, [R28+0x1c] ;  /* 0x00001c001c039984 */ /* 0x000fe80000000800 */
[----:B------:R-:W0:Y:S02]  /*0d70*/  @!P1 LDS R12, [R28+0x2c] ;  /* 0x00002c001c0c9984 */ /* 0x000e240000000800 */
[----:B0-----:R-:W-:-:S05]  /*0d80*/  @!P1 FADD R3, R3, R12 ;  /* 0x0000000c03039221 */ /* 0x001fca0000000000 */
[----:B------:R-:W-:Y:S01]  /*0d90*/  @!P1 STS [R28+0x2c], R3 ;  /* 0x00002c031c009388 */ /* 0x000fe20000000800 */
[----:B------:R-:W-:-:S03]  /*0da0*/  ISETP.GE.U32.AND P1, PT, R23, UR4, PT ;  /* 0x0000000417007c0c */ /* 0x000fc6000bf26070 */
[----:B------:R-:W-:Y:S04]  /*0db0*/  @P0 LDS R12, [R21+-0x4] ;  /* 0xfffffc00150c0984 */ /* 0x000fe80000000800 */
[----:B------:R-:W0:Y:S02]  /*0dc0*/  @P0 LDS R19, [R21] ;  /* 0x0000000015130984 */ /* 0x000e240000000800 */
[----:B0-----:R-:W-:-:S05]  /*0dd0*/  @P0 FADD R12, R12, R19 ;  /* 0x000000130c0c0221 */ /* 0x001fca0000000000 */
[----:B------:R-:W-:Y:S04]  /*0de0*/  @P0 STS [R21], R12 ;  /* 0x0000000c15000388 */ /* 0x000fe80000000800 */
[----:B------:R-:W-:Y:S04]  /*0df0*/  @!P1 LDS R13, [R9+-0x4] ;  /* 0xfffffc00090d9984 */ /* 0x000fe80000000800 */
[----:B------:R-:W0:Y:S02]  /*0e00*/  @!P1 LDS R26, [R9] ;  /* 0x00000000091a9984 */ /* 0x000e240000000800 */
[----:B0-----:R-:W-:-:S05]  /*0e10*/  @!P1 FADD R26, R13, R26 ;  /* 0x0000001a0d1a9221 */ /* 0x001fca0000000000 */
[----:B------:R-:W-:Y:S01]  /*0e20*/  @!P1 STS [R9], R26 ;  /* 0x0000001a09009388 */ /* 0x000fe20000000800 */
[----:B------:R-:W-:Y:S01]  /*0e30*/  BAR.SYNC.DEFER_BLOCKING 0x0 ;  /* 0x0000000000007b1d */ /* 0x000fe20000010000 */
[----:B------:R-:W-:-:S05]  /*0e40*/  ISETP.GE.U32.AND P1, PT, R22, UR4, PT ;  /* 0x0000000416007c0c */ /* 0x000fca000bf26070 */
[----:B------:R-:W-:Y:S04]  /*0e50*/  @P0 LDS R3, [R21+-0x4] ;  /* 0xfffffc0015030984 */ /* 0x000fe80000000800 */
[----:B------:R-:W0:Y:S02]  /*0e60*/  @P0 LDS R28, [R21+0x4] ;  /* 0x00000400151c0984 */ /* 0x000e240000000800 */
[----:B0-----:R-:W-:-:S05]  /*0e70*/  @P0 FADD R28, R3, R28 ;  /* 0x0000001c031c0221 */ /* 0x001fca0000000000 */
[----:B------:R-:W-:Y:S04]  /*0e80*/  @P0 STS [R21+0x4], R28 ;  /* 0x0000041c15000388 */ /* 0x000fe80000000800 */
[----:B------:R-:W-:Y:S04]  /*0e90*/  @!P1 LDS R3, [R9+-0x4] ;  /* 0xfffffc0009039984 */ /* 0x000fe80000000800 */
[----:B------:R-:W0:Y:S02]  /*0ea0*/  @!P1 LDS R12, [R9+0x4] ;  /* 0x00000400090c9984 */ /* 0x000e240000000800 */
[----:B0-----:R-:W-:-:S05]  /*0eb0*/  @!P1 FADD R12, R3, R12 ;  /* 0x0000000c030c9221 */ /* 0x001fca0000000000 */
[----:B------:R0:W-:Y:S01]  /*0ec0*/  @!P1 STS [R9+0x4], R12 ;  /* 0x0000040c09009388 */ /* 0x0001e20000000800 */
[----:B------:R-:W-:Y:S01]  /*0ed0*/  BAR.SYNC.DEFER_BLOCKING 0x0 ;  /* 0x0000000000007b1d */ /* 0x000fe20000010000 */
[----:B------:R-:W-:-:S07]  /*0ee0*/  ISETP.GE.U32.AND P1, PT, R11, UR4, PT ;  /* 0x000000040b007c0c */ /* 0x000fce000bf26070 */
[----:B0-----:R-:W0:Y:S01]  /*0ef0*/  @!P6 LDC.64 R12, c[0x0][0x388] ;  /* 0x0000e200ff0ceb82 */ /* 0x001e220000000a00 */
[----:B------:R-:W-:Y:S04]  /*0f00*/  @P0 LDS R3, [R21+-0x4] ;  /* 0xfffffc0015030984 */ /* 0x000fe80000000800 */
[----:B------:R-:W1:Y:S01]  /*0f10*/  @P0 LDS R22, [R21+0x8] ;  /* 0x0000080015160984 */ /* 0x000e620000000800 */
[----:B0-----:R-:W-:-:S04]  /*0f20*/  @!P6 IMAD.WIDE.U32 R12, R2, 0x4, R12 ;  /* 0x00000004020ce825 */ /* 0x001fc800078e000c */
[----:B-1----:R-:W-:-:S05]  /*0f30*/  @P0 FADD R22, R3, R22 ;  /* 0x0000001603160221 */ /* 0x002fca0000000000 */
[----:B------:R0:W-:Y:S01]  /*0f40*/  @P0 STS [R21+0x8], R22 ;  /* 0x0000081615000388 */ /* 0x0001e20000000800 */
[----:B------:R-:W-:-:S03]  /*0f50*/  ISETP.GE.U32.AND P0, PT, R0, UR4, PT ;  /* 0x0000000400007c0c */ /* 0x000fc6000bf06070 */
[----:B------:R-:W-:Y:S04]  /*0f60*/  @!P1 LDS R3, [R9+-0x4] ;  /* 0xfffffc0009039984 */ /* 0x000fe80000000800 */
[----:B------:R-:W1:Y:S01]  /*0f70*/  @!P1 LDS R26, [R9+0x8] ;  /* 0x00000800091a9984 */ /* 0x000e620000000800 */
[----:B0-----:R-:W0:Y:S08]  /*0f80*/  @!P2 LDC.64 R22, c[0x0][0x388] ;  /* 0x0000e200ff16ab82 */ /* 0x001e300000000a00 */
[----:B------:R-:W2:Y:S01]  /*0f90*/  @!P0 LDC.64 R28, c[0x0][0x388] ;  /* 0x0000e200ff1c8b82 */ /* 0x000ea20000000a00 */
[----:B0-----:R-:W-:-:S04]  /*0fa0*/  @!P2 IMAD.WIDE.U32 R22, R10, 0x4, R22 ;  /* 0x000000040a16a825 */ /* 0x001fc800078e0016 */
[----:B--2---:R-:W-:-:S04]  /*0fb0*/  @!P0 IMAD.WIDE.U32 R28, R0, 0x4, R28 ;  /* 0x00000004001c8825 */ /* 0x004fc800078e001c */
[----:B-1----:R-:W-:-:S05]  /*0fc0*/  @!P1 FADD R26, R3, R26 ;  /* 0x0000001a031a9221 */ /* 0x002fca0000000000 */
[----:B------:R-:W-:Y:S01]  /*0fd0*/  @!P1 STS [R9+0x8], R26 ;  /* 0x0000081a09009388 */ /* 0x000fe20000000800 */
[----:B------:R-:W-:Y:S01]  /*0fe0*/  BAR.SYNC.DEFER_BLOCKING 0x0 ;  /* 0x0000000000007b1d */ /* 0x000fe20000010000 */
[----:B------:R-:W-:-:S05]  /*0ff0*/  ISETP.GE.U32.AND P1, PT, R5, UR4, PT ;  /* 0x0000000405007c0c */ /* 0x000fca000bf26070 */
[----:B------:R0:W1:Y:S04]  /*1000*/  @!P0 LDS R27, [R18] ;  /* 0x00000000121b8984 */ /* 0x0000680000000800 */
[----:B------:R2:W3:Y:S04]  /*1010*/  @!P6 LDS R3, [R20] ;  /* 0x000000001403e984 */ /* 0x0004e80000000800 */
[----:B------:R-:W4:Y:S01]  /*1020*/  @!P5 LDS R0, [R25] ;  /* 0x000000001900d984 */ /* 0x000f220000000800 */
[----:B0-----:R-:W0:Y:S03]  /*1030*/  @!P4 LDC.64 R18, c[0x0][0x388] ;  /* 0x0000e200ff12cb82 */ /* 0x001e260000000a00 */
[----:B------:R5:W4:Y:S04]  /*1040*/  @!P4 LDS R9, [R24] ;  /* 0x000000001809c984 */ /* 0x000b280000000800 */
[----:B------:R-:W4:Y:S01]  /*1050*/  @!P3 LDS R11, [R17] ;  /* 0x00000000110bb984 */ /* 0x000f220000000800 */
[----:B--2---:R-:W2:Y:S03]  /*1060*/  @!P3 LDC.64 R20, c[0x0][0x388] ;  /* 0x0000e200ff14bb82 */ /* 0x004ea60000000a00 */
[----:B------:R-:W4:Y:S04]  /*1070*/  @!P2 LDS R15, [R15] ;  /* 0x000000000f0fa984 */ /* 0x000f280000000800 */
[----:B------:R1:W4:Y:S01]  /*1080*/  @!P1 LDS R26, [R16] ;  /* 0x00000000101a9984 */ /* 0x0003220000000800 */
[----:B-----5:R-:W5:Y:S08]  /*1090*/  @!P1 LDC.64 R24, c[0x0][0x388] ;  /* 0x0000e200ff189b82 */ /* 0x020f700000000a00 */
[----:B-1----:R-:W1:Y:S01]  /*10a0*/  @!P5 LDC.64 R16, c[0x0][0x388] ;  /* 0x0000e200ff10db82 */ /* 0x002e620000000a00 */
[----:B0-----:R-:W-:Y:S01]  /*10b0*/  @!P4 IMAD.WIDE.U32 R18, R6, 0x4, R18 ;  /* 0x000000040612c825 */ /* 0x001fe200078e0012 */
[----:B------:R0:W-:Y:S01]  /*10c0*/  @!P0 STG.E desc[UR8][R28.64], R27 ;  /* 0x0000001b1c008986 */ /* 0x0001e2000c101908 */
[----:B------:R-:W-:-:S02]  /*10d0*/  ISETP.GE.U32.AND P0, PT, R7, UR4, PT ;  /* 0x0000000407007c0c */ /* 0x000fc4000bf06070 */
[----:B--2---:R-:W-:Y:S01]  /*10e0*/  @!P3 IMAD.WIDE.U32 R20, R8, 0x4, R20 ;  /* 0x000000040814b825 */ /* 0x004fe200078e0014 */
[----:B---3--:R0:W-:Y:S03]  /*10f0*/  @!P6 STG.E desc[UR8][R12.64], R3 ;  /* 0x000000030c00e986 */ /* 0x0081e6000c101908 */
[----:B-----5:R-:W-:-:S04]  /*1100*/  @!P1 IMAD.WIDE.U32 R24, R5, 0x4, R24 ;  /* 0x0000000405189825 */ /* 0x020fc800078e0018 */
[----:B-1----:R-:W-:-:S05]  /*1110*/  @!P5 IMAD.WIDE.U32 R16, R4, 0x4, R16 ;  /* 0x000000040410d825 */ /* 0x002fca00078e0010 */
[----:B----4-:R0:W-:Y:S04]  /*1120*/  @!P5 STG.E desc[UR8][R16.64], R0 ;  /* 0x000000001000d986 */ /* 0x0101e8000c101908 */
[----:B------:R0:W-:Y:S04]  /*1130*/  @!P4 STG.E desc[UR8][R18.64], R9 ;  /* 0x000000091200c986 */ /* 0x0001e8000c101908 */
[----:B------:R0:W-:Y:S04]  /*1140*/  @!P3 STG.E desc[UR8][R20.64], R11 ;  /* 0x0000000b1400b986 */ /* 0x0001e8000c101908 */
[----:B------:R0:W-:Y:S04]  /*1150*/  @!P2 STG.E desc[UR8][R22.64], R15 ;  /* 0x0000000f1600a986 */ /* 0x0001e8000c101908 */
[----:B------:R0:W-:Y:S01]  /*1160*/  @!P1 STG.E desc[UR8][R24.64], R26 ;  /* 0x0000001a18009986 */ /* 0x0001e2000c101908 */
[----:B------:R-:W-:Y:S05]  /*1170*/  @P0 EXIT ;  /* 0x000000000000094d */ /* 0x000fea0003800000 */
[----:B------:R-:W1:Y:S01]  /*1180*/  LDS R5, [R14] ;  /* 0x000000000e057984 */ /* 0x000e620000000800 */
[----:B0-----:R-:W0:Y:S02]  /*1190*/  LDC.64 R2, c[0x0][0x388] ;  /* 0x0000e200ff027b82 */ /* 0x001e240000000a00 */
[----:B0-----:R-:W-:-:S05]  /*11a0*/  IMAD.WIDE.U32 R2, R7, 0x4, R2 ;  /* 0x0000000407027825 */ /* 0x001fca00078e0002 */
[----:B-1----:R-:W-:Y:S01]  /*11b0*/  STG.E desc[UR8][R2.64], R5 ;  /* 0x0000000502007986 */ /* 0x002fe2000c101908 */
[----:B------:R-:W-:Y:S05]  /*11c0*/  EXIT ;  /* 0x000000000000794d */ /* 0x000fea0003800000 */
.L_x_3:
[----:B------:R-:W-:-:S00]  /*11d0*/  BRA `(.L_x_3) ;  /* 0xfffffffc00fc7947 */ /* 0x000fc0000383ffff */
[----:B------:R-:W-:-:S00]  /*11e0*/  NOP ;  /* 0x0000000000007918 */ /* 0x000fc00000000000 */
        /* <DEDUP_REMOVED lines=9> */
.L_x_4:


//--------------------- .nv.shared._Z39BrentKungScanWithThreadCoarseningKernelPfS_j --------------------------
	.section	.nv.shared._Z39BrentKungScanWithThreadCoarseningKernelPfS_j,"aw",@nobits
	.sectionflags	@""
	.align	4
.nv.shared._Z39BrentKungScanWithThreadCoarseningKernelPfS_j:
	.zero		9216


//--------------------- .nv.shared.reserved.0     --------------------------
	.section	.nv.shared.reserved.0,"aw",@nobits
	.weak		__nv_reservedSMEM_offset_0_alias
	.size		__nv_reservedSMEM_offset_0_alias, 0, 64
	.other		__nv_reservedSMEM_offset_0_alias,@"STO_CUDA_RESERVED_SHARED STV_DEFAULT"
__nv_reservedSMEM_offset_0_alias:
	.zero		0
	.zero		64


//--------------------- .nv.constant0._Z39BrentKungScanWithThreadCoarseningKernelPfS_j --------------------------
	.section	.nv.constant0._Z39BrentKungScanWithThreadCoarseningKernelPfS_j,"a",@progbits
	.sectionflags	@""
	.align	4
.nv.constant0._Z39BrentKungScanWithThreadCoarseningKernelPfS_j:
	.zero		916


//--------------------- SYMBOLS --------------------------

	.type		.nv.reservedSmem.offset0,@object
	.size		.nv.reservedSmem.offset0,0x4
	.type		.nv.reservedSmem.cap,@object
	.size		.nv.reservedSmem.cap,0x4
